//
// Generated by NVIDIA NVVM Compiler
//
// Compiler Build ID: CL-36424714
// Cuda compilation tools, release 13.0, V13.0.88
// Based on NVVM 20.0.0
//

.version 9.0
.target sm_100
.address_size 64

	// .globl	_Z6bordesPiS_ii
.extern .func  (.param .b32 func_retval0) vprintf
(
	.param .b64 vprintf_param_0,
	.param .b64 vprintf_param_1
)
;
.global .align 1 .b8 $str[29] = {114, 111, 119, 58, 32, 37, 100, 44, 32, 99, 111, 108, 58, 32, 37, 100, 44, 32, 118, 97, 108, 117, 101, 58, 32, 37, 100, 10};
.global .align 1 .b8 $str$1[11] = {111, 117, 116, 112, 117, 116, 58, 32, 37, 100};

.visible .entry _Z6bordesPiS_ii(
	.param .u64 .ptr .align 1 _Z6bordesPiS_ii_param_0,
	.param .u64 .ptr .align 1 _Z6bordesPiS_ii_param_1,
	.param .u32 _Z6bordesPiS_ii_param_2,
	.param .u32 _Z6bordesPiS_ii_param_3
)
{
	.local .align 8 .b8 	__local_depot0[16];
	.reg .b64 	%SP;
	.reg .b64 	%SPL;
	.reg .pred 	%p<10>;
	.reg .b32 	%r<38>;
	.reg .b32 	%f<18>;
	.reg .b64 	%rd<20>;

	mov.u64 	%SPL, __local_depot0;
	cvta.local.u64 	%SP, %SPL;
	ld.param.u64 	%rd5, [_Z6bordesPiS_ii_param_0];
	ld.param.u64 	%rd6, [_Z6bordesPiS_ii_param_1];
	ld.param.u32 	%r5, [_Z6bordesPiS_ii_param_2];
	ld.param.u32 	%r6, [_Z6bordesPiS_ii_param_3];
	cvta.to.global.u64 	%rd1, %rd6;
	add.u64 	%rd7, %SP, 0;
	add.u64 	%rd2, %SPL, 0;
	mov.u32 	%r7, %tid.x;
	mov.u32 	%r8, %ntid.x;
	mov.u32 	%r9, %ctaid.x;
	mad.lo.s32 	%r1, %r8, %r9, %r7;
	mov.u32 	%r10, %tid.y;
	mov.u32 	%r11, %ntid.y;
	mov.u32 	%r12, %ctaid.y;
	mad.lo.s32 	%r2, %r11, %r12, %r10;
	setp.ge.s32 	%p1, %r2, %r5;
	setp.ge.s32 	%p2, %r1, %r6;
	or.pred  	%p3, %p1, %p2;
	@%p3 bra 	$L__BB0_4;
	cvta.to.global.u64 	%rd8, %rd5;
	setp.eq.s32 	%p4, %r2, 0;
	add.s32 	%r13, %r2, -1;
	mad.lo.s32 	%r3, %r6, %r13, %r1;
	add.s32 	%r14, %r3, %r6;
	mul.wide.s32 	%rd9, %r14, 4;
	add.s64 	%rd3, %rd1, %rd9;
	ld.global.u32 	%r15, [%rd3];
	st.local.v2.u32 	[%rd2], {%r2, %r1};
	st.local.u32 	[%rd2+8], %r15;
	mov.u64 	%rd10, $str;
	cvta.global.u64 	%rd11, %rd10;
	{ // callseq 0, 0
	.param .b64 param0;
	st.param.b64 	[param0], %rd11;
	.param .b64 param1;
	st.param.b64 	[param1], %rd7;
	.param .b32 retval0;
	call.uni (retval0), 
	vprintf, 
	(
	param0, 
	param1
	);
	ld.param.b32 	%r16, [retval0];
	} // callseq 0
	ld.global.u32 	%r4, [%rd3];
	add.s64 	%rd4, %rd8, %rd9;
	st.global.u32 	[%rd4], %r4;
	add.s32 	%r18, %r5, -1;
	setp.ge.u32 	%p5, %r2, %r18;
	or.pred  	%p6, %p4, %p5;
	@%p6 bra 	$L__BB0_4;
	setp.lt.s32 	%p7, %r1, 1;
	add.s32 	%r19, %r6, -1;
	setp.ge.s32 	%p8, %r1, %r19;
	or.pred  	%p9, %p7, %p8;
	@%p9 bra 	$L__BB0_4;
	mul.wide.s32 	%rd13, %r3, 4;
	add.s64 	%rd14, %rd1, %rd13;
	ld.global.u32 	%r20, [%rd14];
	ld.global.u32 	%r21, [%rd3+-4];
	ld.global.u32 	%r22, [%rd3+4];
	mul.wide.s32 	%rd15, %r6, 4;
	add.s64 	%rd16, %rd3, %rd15;
	ld.global.u32 	%r23, [%rd16];
	cvt.rn.f32.s32 	%f1, %r20;
	cvt.rzi.s32.f32 	%r24, %f1;
	cvt.rn.f32.s32 	%f2, %r24;
	cvt.rzi.s32.f32 	%r25, %f2;
	cvt.rn.f32.s32 	%f3, %r21;
	cvt.rn.f32.s32 	%f4, %r25;
	add.f32 	%f5, %f4, %f3;
	cvt.rzi.s32.f32 	%r26, %f5;
	shl.b32 	%r27, %r4, 2;
	neg.s32 	%r28, %r27;
	cvt.rn.f32.s32 	%f6, %r28;
	cvt.rn.f32.s32 	%f7, %r26;
	add.f32 	%f8, %f7, %f6;
	cvt.rzi.s32.f32 	%r29, %f8;
	cvt.rn.f32.s32 	%f9, %r22;
	cvt.rn.f32.s32 	%f10, %r29;
	add.f32 	%f11, %f10, %f9;
	cvt.rzi.s32.f32 	%r30, %f11;
	cvt.rn.f32.s32 	%f12, %r30;
	cvt.rzi.s32.f32 	%r31, %f12;
	cvt.rn.f32.s32 	%f13, %r23;
	cvt.rn.f32.s32 	%f14, %r31;
	add.f32 	%f15, %f14, %f13;
	cvt.rzi.s32.f32 	%r32, %f15;
	cvt.rn.f32.s32 	%f16, %r32;
	cvt.rzi.s32.f32 	%r33, %f16;
	abs.s32 	%r34, %r33;
	cvt.rn.f32.s32 	%f17, %r34;
	cvt.rzi.s32.f32 	%r35, %f17;
	st.local.u32 	[%rd2], %r35;
	mov.u64 	%rd17, $str$1;
	cvta.global.u64 	%rd18, %rd17;
	{ // callseq 1, 0
	.param .b64 param0;
	st.param.b64 	[param0], %rd18;
	.param .b64 param1;
	st.param.b64 	[param1], %rd7;
	.param .b32 retval0;
	call.uni (retval0), 
	vprintf, 
	(
	param0, 
	param1
	);
	ld.param.b32 	%r36, [retval0];
	} // callseq 1
	st.global.u32 	[%rd4], %r35;
$L__BB0_4:
	ret;

}


// ===== COMPILED SASS (sm_100) =====

	.target	sm_100

	.elftype	@"ET_EXEC"


//--------------------- .note.nv.tkinfo           --------------------------
	.section	.note.nv.tkinfo,"",@"SHT_NOTE"
	.sectionflags	@"SHF_NOTE_NV_TKINFO"
	.tkinfo
        /*0018*/ 	.word	0x00000002
        /*0030*/ 	.string	""
        /*0030*/ 	.string	"ptxas"
        /*0030*/ 	.string	"Cuda compilation tools, release 13.0, V13.0.88"
        /*0030*/ 	.string	"Build cuda_13.0.r13.0/compiler.36424714_0"
        /*0030*/ 	.string	"-arch sm_100 -m 64 "



//--------------------- .note.nv.cuinfo           --------------------------
	.section	.note.nv.cuinfo,"",@"SHT_NOTE"
	.sectionflags	@"SHF_NOTE_NV_CUINFO"
        /*0018*/ 	.short	0x0002
        /*001a*/ 	.short	0x0064
        /*001c*/ 	.short	0x0082
	.zero		2


//--------------------- .nv.info                  --------------------------
	.section	.nv.info,"",@"SHT_CUDA_INFO"
	.align	4


	//----- nvinfo : EIATTR_REGCOUNT
	.align		4
        /*0000*/ 	.byte	0x04, 0x2f
        /*0002*/ 	.short	(.L_3 - .L_2)
	.align		4
.L_2:
        /*0004*/ 	.word	index@(_Z6bordesPiS_ii)
        /*0008*/ 	.word	0x0000001e


	//----- nvinfo : EIATTR_FRAME_SIZE
	.align		4
.L_3:
        /*000c*/ 	.byte	0x04, 0x11
        /*000e*/ 	.short	(.L_5 - .L_4)
	.align		4
.L_4:
        /*0010*/ 	.word	index@(_Z6bordesPiS_ii)
        /*0014*/ 	.word	0x00000010


	//----- nvinfo : EIATTR_MIN_STACK_SIZE
	.align		4
.L_5:
        /*0018*/ 	.byte	0x04, 0x12
        /*001a*/ 	.short	(.L_7 - .L_6)
	.align		4
.L_6:
        /*001c*/ 	.word	index@(_Z6bordesPiS_ii)
        /*0020*/ 	.word	0x00000010
.L_7:


//--------------------- .nv.compat                --------------------------
	.section	.nv.compat,"",@"SHT_CUDA_COMPAT_INFO"
	.align	4
        /*0000*/ 	.byte	0x02, 0x09, 0x00, 0x00, 0x02, 0x02, 0x01, 0x00, 0x02, 0x05, 0x05, 0x00, 0x03, 0x07, 0x01, 0x01
        /*0010*/ 	.byte	0x02, 0x03, 0x00, 0x00, 0x02, 0x06, 0x01, 0x00, 0x04, 0x0b, 0x08, 0x00, 0x09, 0x00, 0x00, 0x00
        /*0020*/ 	.byte	0x00, 0x00, 0x00, 0x00


//--------------------- .nv.info._Z6bordesPiS_ii  --------------------------
	.section	.nv.info._Z6bordesPiS_ii,"",@"SHT_CUDA_INFO"
	.sectionflags	@""
	.align	4


	//----- nvinfo : EIATTR_CUDA_API_VERSION
	.align		4
        /*0000*/ 	.byte	0x04, 0x37
        /*0002*/ 	.short	(.L_9 - .L_8)
.L_8:
        /*0004*/ 	.word	0x00000082


	//----- nvinfo : EIATTR_KPARAM_INFO
	.align		4
.L_9:
        /*0008*/ 	.byte	0x04, 0x17
        /*000a*/ 	.short	(.L_11 - .L_10)
.L_10:
        /*000c*/ 	.word	0x00000000
        /*0010*/ 	.short	0x0003
        /*0012*/ 	.short	0x0014
        /*0014*/ 	.byte	0x00, 0xf0, 0x11, 0x00


	//----- nvinfo : EIATTR_KPARAM_INFO
	.align		4
.L_11:
        /*0018*/ 	.byte	0x04, 0x17
        /*001a*/ 	.short	(.L_13 - .L_12)
.L_12:
        /*001c*/ 	.word	0x00000000
        /*0020*/ 	.short	0x0002
        /*0022*/ 	.short	0x0010
        /*0024*/ 	.byte	0x00, 0xf0, 0x11, 0x00


	//----- nvinfo : EIATTR_KPARAM_INFO
	.align		4
.L_13:
        /*0028*/ 	.byte	0x04, 0x17
        /*002a*/ 	.short	(.L_15 - .L_14)
.L_14:
        /*002c*/ 	.word	0x00000000
        /*0030*/ 	.short	0x0001
        /*0032*/ 	.short	0x0008
        /*0034*/ 	.byte	0x00, 0xf5, 0x21, 0x00


	//----- nvinfo : EIATTR_KPARAM_INFO
	.align		4
.L_15:
        /*0038*/ 	.byte	0x04, 0x17
        /*003a*/ 	.short	(.L_17 - .L_16)
.L_16:
        /*003c*/ 	.word	0x00000000
        /*0040*/ 	.short	0x0000
        /*0042*/ 	.short	0x0000
        /*0044*/ 	.byte	0x00, 0xf5, 0x21, 0x00


	//----- nvinfo : EIATTR_SPARSE_MMA_MASK
	.align		4
.L_17:
        /*0048*/ 	.byte	0x03, 0x50
        /*004a*/ 	.short	0x0000


	//----- nvinfo : EIATTR_MAXREG_COUNT
	.align		4
        /*004c*/ 	.byte	0x03, 0x1b
        /*004e*/ 	.short	0x00ff


	//----- nvinfo : EIATTR_EXTERNS
	.align		4
        /*0050*/ 	.byte	0x04, 0x0f
        /*0052*/ 	.short	(.L_19 - .L_18)


	//   ....[0]....
	.align		4
.L_18:
        /*0054*/ 	.word	index@(vprintf)


	//----- nvinfo : EIATTR_MERCURY_ISA_VERSION
	.align		4
.L_19:
        /*0058*/ 	.byte	0x03, 0x5f
        /*005a*/ 	.short	0x0101


	//----- nvinfo : EIATTR_VRC_CTA_INIT_COUNT
	.align		4
        /*005c*/ 	.byte	0x02, 0x4a
	.zero		1
	.zero		1


	//----- nvinfo : EIATTR_SYSCALL_OFFSETS
	.align		4
        /*0060*/ 	.byte	0x04, 0x46
        /*0062*/ 	.short	(.L_21 - .L_20)


	//   ....[0]....
.L_20:
        /*0064*/ 	.word	0x00000230


	//   ....[1]....
        /*0068*/ 	.word	0x000005d0


	//----- nvinfo : EIATTR_EXIT_INSTR_OFFSETS
	.align		4
.L_21:
        /*006c*/ 	.byte	0x04, 0x1c
        /*006e*/ 	.short	(.L_23 - .L_22)


	//   ....[0]....
.L_22:
        /*0070*/ 	.word	0x00000110


	//   ....[1]....
        /*0074*/ 	.word	0x000002c0


	//   ....[2]....
        /*0078*/ 	.word	0x00000310


	//   ....[3]....
        /*007c*/ 	.word	0x000005f0


	//----- nvinfo : EIATTR_CRS_STACK_SIZE
	.align		4
.L_23:
        /*0080*/ 	.byte	0x04, 0x1e
        /*0082*/ 	.short	(.L_25 - .L_24)
.L_24:
        /*0084*/ 	.word	0x00000000


	//----- nvinfo : EIATTR_CBANK_PARAM_SIZE
	.align		4
.L_25:
        /*0088*/ 	.byte	0x03, 0x19
        /*008a*/ 	.short	0x0018


	//----- nvinfo : EIATTR_PARAM_CBANK
	.align		4
        /*008c*/ 	.byte	0x04, 0x0a
        /*008e*/ 	.short	(.L_27 - .L_26)
	.align		4
.L_26:
        /*0090*/ 	.word	index@(.nv.constant0._Z6bordesPiS_ii)
        /*0094*/ 	.short	0x0380
        /*0096*/ 	.short	0x0018


	//----- nvinfo : EIATTR_SW_WAR
	.align		4
.L_27:
        /*0098*/ 	.byte	0x04, 0x36
        /*009a*/ 	.short	(.L_29 - .L_28)
.L_28:
        /*009c*/ 	.word	0x00000008
.L_29:


//--------------------- .nv.callgraph             --------------------------
	.section	.nv.callgraph,"",@"SHT_CUDA_CALLGRAPH"
	.align	4
	.sectionentsize	8
	.align		4
        /*0000*/ 	.word	0x00000000
	.align		4
        /*0004*/ 	.word	0xffffffff
	.align		4
        /*0008*/ 	.word	index@(_Z6bordesPiS_ii)
	.align		4
        /*000c*/ 	.word	index@(vprintf)
	.align		4
        /*0010*/ 	.word	0x00000000
	.align		4
        /*0014*/ 	.word	0xfffffffe
	.align		4
        /*0018*/ 	.word	0x00000000
	.align		4
        /*001c*/ 	.word	0xfffffffd
	.align		4
        /*0020*/ 	.word	0x00000000
	.align		4
        /*0024*/ 	.word	0xfffffffc


//--------------------- .nv.constant4             --------------------------
	.section	.nv.constant4,"a",@progbits
	.align	8
	.align		8
.nv.constant4:
        /*0000*/ 	.dword	vprintf
	.align		8
        /*0008*/ 	.dword	$str
	.align		8
        /*0010*/ 	.dword	$str$1


//--------------------- .text._Z6bordesPiS_ii     --------------------------
	.section	.text._Z6bordesPiS_ii,"ax",@progbits
	.align	128
        .global         _Z6bordesPiS_ii
        .type           _Z6bordesPiS_ii,@function
        .size           _Z6bordesPiS_ii,(.L_x_3 - _Z6bordesPiS_ii)
        .other          _Z6bordesPiS_ii,@"STO_CUDA_ENTRY STV_DEFAULT"
_Z6bordesPiS_ii:
.text._Z6bordesPiS_ii:
[----:B------:R-:W0:Y:S01]  /*0000*/  LDC R1, c[0x0][0x37c] ;  /* 0x0000df00ff017b82 */ /* 0x000e220000000800 */
[----:B------:R-:W1:Y:S01]  /*0010*/  S2R R23, SR_TID.X ;  /* 0x0000000000177919 */ /* 0x000e620000002100 */
[----:B------:R-:W2:Y:S01]  /*0020*/  LDCU UR5, c[0x0][0x2fc] ;  /* 0x00005f80ff0577ac */ /* 0x000ea20008000800 */
[----:B0-----:R-:W-:Y:S01]  /*0030*/  VIADD R1, R1, 0xfffffff0 ;  /* 0xfffffff001017836 */ /* 0x001fe20000000000 */
[----:B------:R-:W1:Y:S01]  /*0040*/  S2R R0, SR_CTAID.X ;  /* 0x0000000000007919 */ /* 0x000e620000002500 */
[----:B------:R-:W1:Y:S01]  /*0050*/  LDCU UR6, c[0x0][0x360] ;  /* 0x00006c00ff0677ac */ /* 0x000e620008000800 */
[----:B------:R-:W0:Y:S01]  /*0060*/  S2R R22, SR_TID.Y ;  /* 0x0000000000167919 */ /* 0x000e220000002200 */
[----:B------:R-:W0:Y:S01]  /*0070*/  LDCU UR7, c[0x0][0x364] ;  /* 0x00006c80ff0777ac */ /* 0x000e220008000800 */
[----:B------:R-:W0:Y:S01]  /*0080*/  S2R R3, SR_CTAID.Y ;  /* 0x0000000000037919 */ /* 0x000e220000002600 */
[----:B------:R-:W3:Y:S01]  /*0090*/  LDCU.64 UR8, c[0x0][0x390] ;  /* 0x00007200ff0877ac */ /* 0x000ee20008000a00 */
[----:B------:R-:W4:Y:S02]  /*00a0*/  LDCU UR4, c[0x0][0x2f8] ;  /* 0x00005f00ff0477ac */ /* 0x000f240008000800 */
[----:B----4-:R-:W-:Y:S01]  /*00b0*/  IADD3 R25, P1, PT, R1, UR4, RZ ;  /* 0x0000000401197c10 */ /* 0x010fe2000ff3e0ff */
[----:B-1----:R-:W-:-:S04]  /*00c0*/  IMAD R23, R0, UR6, R23 ;  /* 0x0000000600177c24 */ /* 0x002fc8000f8e0217 */
[----:B--2---:R-:W-:Y:S01]  /*00d0*/  IMAD.X R24, RZ, RZ, UR5, P1 ;  /* 0x00000005ff187e24 */ /* 0x004fe200088e06ff */
[----:B---3--:R-:W-:Y:S01]  /*00e0*/  ISETP.GE.AND P0, PT, R23, UR9, PT ;  /* 0x0000000917007c0c */ /* 0x008fe2000bf06270 */
[----:B0-----:R-:W-:-:S05]  /*00f0*/  IMAD R22, R3, UR7, R22 ;  /* 0x0000000703167c24 */ /* 0x001fca000f8e0216 */
[----:B------:R-:W-:-:S13]  /*0100*/  ISETP.GE.OR P0, PT, R22, UR8, P0 ;  /* 0x0000000816007c0c */ /* 0x000fda0008706670 */
[----:B------:R-:W-:Y:S05]  /*0110*/  @P0 EXIT ;  /* 0x000000000000094d */ /* 0x000fea0003800000 */
[----:B------:R-:W0:Y:S01]  /*0120*/  LDC.64 R18, c[0x0][0x388] ;  /* 0x0000e200ff127b82 */ /* 0x000e220000000a00 */
[----:B------:R-:W1:Y:S01]  /*0130*/  LDCU.64 UR36, c[0x0][0x358] ;  /* 0x00006b00ff2477ac */ /* 0x000e620008000a00 */
[----:B------:R-:W-:Y:S01]  /*0140*/  VIADD R26, R22, 0xffffffff ;  /* 0xffffffff161a7836 */ /* 0x000fe20000000000 */
[----:B------:R-:W-:Y:S01]  /*0150*/  MOV R2, 0x0 ;  /* 0x0000000000027802 */ /* 0x000fe20000000f00 */
[----:B------:R-:W2:Y:S02]  /*0160*/  LDCU.64 UR4, c[0x4][0x8] ;  /* 0x01000100ff0477ac */ /* 0x000ea40008000a00 */
[----:B------:R-:W-:-:S04]  /*0170*/  IMAD R26, R26, UR9, R23 ;  /* 0x000000091a1a7c24 */ /* 0x000fc8000f8e0217 */
[----:B------:R-:W-:-:S04]  /*0180*/  VIADD R16, R26, UR9 ;  /* 0x000000091a107c36 */ /* 0x000fc80008000000 */
[----:B0-----:R-:W-:-:S05]  /*0190*/  IMAD.WIDE R18, R16, 0x4, R18 ;  /* 0x0000000410127825 */ /* 0x001fca00078e0212 */
[----:B-1----:R-:W3:Y:S01]  /*01a0*/  LDG.E R0, desc[UR36][R18.64] ;  /* 0x0000002412007981 */ /* 0x002ee2000c1e1900 */
[----:B------:R0:W1:Y:S01]  /*01b0*/  LDC.64 R8, c[0x4][R2] ;  /* 0x0100000002087b82 */ /* 0x0000620000000a00 */
[----:B--2---:R-:W-:Y:S01]  /*01c0*/  IMAD.U32 R4, RZ, RZ, UR4 ;  /* 0x00000004ff047e24 */ /* 0x004fe2000f8e00ff */
[----:B------:R-:W-:Y:S01]  /*01d0*/  MOV R7, R24 ;  /* 0x0000001800077202 */ /* 0x000fe20000000f00 */
[----:B------:R0:W-:Y:S01]  /*01e0*/  STL.64 [R1], R22 ;  /* 0x0000001601007387 */ /* 0x0001e20000100a00 */
[----:B------:R-:W-:Y:S02]  /*01f0*/  IMAD.U32 R5, RZ, RZ, UR5 ;  /* 0x00000005ff057e24 */ /* 0x000fe4000f8e00ff */
[----:B------:R-:W-:Y:S01]  /*0200*/  IMAD.MOV.U32 R6, RZ, RZ, R25 ;  /* 0x000000ffff067224 */ /* 0x000fe200078e0019 */
[----:B-1-3--:R0:W-:Y:S06]  /*0210*/  STL [R1+0x8], R0 ;  /* 0x0000080001007387 */ /* 0x00a1ec0000100800 */
[----:B------:R-:W-:-:S07]  /*0220*/  LEPC R20, `(.L_x_0) ;  /* 0x000000001014794e */ /* 0x000fce0000000000 */
[----:B0-----:R-:W-:Y:S05]  /*0230*/  CALL.ABS.NOINC R8 ;  /* 0x0000000008007343 */ /* 0x001fea0003c00000 */
.L_x_0:
[----:B------:R-:W2:Y:S01]  /*0240*/  LDG.E R3, desc[UR36][R18.64] ;  /* 0x0000002412037981 */ /* 0x000ea2000c1e1900 */
[----:B------:R-:W0:Y:S01]  /*0250*/  LDCU UR4, c[0x0][0x390] ;  /* 0x00007200ff0477ac */ /* 0x000e220008000800 */
[----:B------:R-:W1:Y:S01]  /*0260*/  LDC.64 R4, c[0x0][0x380] ;  /* 0x0000e000ff047b82 */ /* 0x000e620000000a00 */
[----:B0-----:R-:W-:-:S06]  /*0270*/  UIADD3 UR4, UPT, UPT, UR4, -0x1, URZ ;  /* 0xffffffff04047890 */ /* 0x001fcc000fffe0ff */
[----:B------:R-:W-:Y:S01]  /*0280*/  ISETP.GE.U32.AND P0, PT, R22, UR4, PT ;  /* 0x0000000416007c0c */ /* 0x000fe2000bf06070 */
[----:B-1----:R-:W-:-:S03]  /*0290*/  IMAD.WIDE R16, R16, 0x4, R4 ;  /* 0x0000000410107825 */ /* 0x002fc600078e0204 */
[----:B------:R-:W-:Y:S02]  /*02a0*/  ISETP.EQ.OR P0, PT, R22, RZ, P0 ;  /* 0x000000ff1600720c */ /* 0x000fe40000702670 */
[----:B--2---:R0:W-:Y:S11]  /*02b0*/  STG.E desc[UR36][R16.64], R3 ;  /* 0x0000000310007986 */ /* 0x0041f6000c101924 */
[----:B------:R-:W-:Y:S05]  /*02c0*/  @P0 EXIT ;  /* 0x000000000000094d */ /* 0x000fea0003800000 */
[----:B------:R-:W1:Y:S02]  /*02d0*/  LDC R7, c[0x0][0x394] ;  /* 0x0000e500ff077b82 */ /* 0x000e640000000800 */
[----:B-1----:R-:W-:-:S05]  /*02e0*/  VIADD R0, R7, 0xffffffff ;  /* 0xffffffff07007836 */ /* 0x002fca0000000000 */
[----:B------:R-:W-:-:S04]  /*02f0*/  ISETP.GE.AND P0, PT, R23, R0, PT ;  /* 0x000000001700720c */ /* 0x000fc80003f06270 */
[----:B------:R-:W-:-:S13]  /*0300*/  ISETP.LT.OR P0, PT, R23, 0x1, P0 ;  /* 0x000000011700780c */ /* 0x000fda0000701670 */
[----:B------:R-:W-:Y:S05]  /*0310*/  @P0 EXIT ;  /* 0x000000000000094d */ /* 0x000fea0003800000 */
[----:B------:R-:W1:Y:S01]  /*0320*/  LDC.64 R4, c[0x0][0x388] ;  /* 0x0000e200ff047b82 */ /* 0x000e620000000a00 */
[----:B------:R-:W2:Y:S04]  /*0330*/  LDG.E R0, desc[UR36][R18.64+-0x4] ;  /* 0xfffffc2412007981 */ /* 0x000ea8000c1e1900 */
[----:B------:R-:W3:Y:S01]  /*0340*/  LDG.E R6, desc[UR36][R18.64+0x4] ;  /* 0x0000042412067981 */ /* 0x000ee2000c1e1900 */
[----:B0-----:R-:W-:Y:S01]  /*0350*/  IMAD.U32 R3, R3, -0x4, RZ ;  /* 0xfffffffc03037824 */ /* 0x001fe200078e00ff */
[----:B------:R-:W0:Y:S01]  /*0360*/  LDCU.64 UR4, c[0x4][0x10] ;  /* 0x01000200ff0477ac */ /* 0x000e220008000a00 */
[----:B-1----:R-:W-:-:S06]  /*0370*/  IMAD.WIDE R26, R26, 0x4, R4 ;  /* 0x000000041a1a7825 */ /* 0x002fcc00078e0204 */
[----:B------:R-:W4:Y:S01]  /*0380*/  LDG.E R26, desc[UR36][R26.64] ;  /* 0x000000241a1a7981 */ /* 0x000f22000c1e1900 */
[----:B------:R-:W-:-:S06]  /*0390*/  IMAD.WIDE R4, R7, 0x4, R18 ;  /* 0x0000000407047825 */ /* 0x000fcc00078e0212 */
[----:B------:R1:W5:Y:S01]  /*03a0*/  LDG.E R4, desc[UR36][R4.64] ;  /* 0x0000002404047981 */ /* 0x000362000c1e1900 */
[----:B------:R-:W-:Y:S02]  /*03b0*/  I2FP.F32.S32 R3, R3 ;  /* 0x0000000300037245 */ /* 0x000fe40000201400 */
[----:B----4-:R-:W-:-:S06]  /*03c0*/  I2FP.F32.S32 R7, R26 ;  /* 0x0000001a00077245 */ /* 0x010fcc0000201400 */
[----:B------:R-:W4:Y:S02]  /*03d0*/  F2I.TRUNC.NTZ R7, R7 ;  /* 0x0000000700077305 */ /* 0x000f24000020f100 */
[----:B----4-:R-:W-:-:S06]  /*03e0*/  I2FP.F32.S32 R8, R7 ;  /* 0x0000000700087245 */ /* 0x010fcc0000201400 */
[----:B------:R-:W4:Y:S01]  /*03f0*/  F2I.TRUNC.NTZ R8, R8 ;  /* 0x0000000800087305 */ /* 0x000f22000020f100 */
[----:B--2---:R-:W-:Y:S02]  /*0400*/  I2FP.F32.S32 R0, R0 ;  /* 0x0000000000007245 */ /* 0x004fe40000201400 */
[----:B----4-:R-:W-:-:S05]  /*0410*/  I2FP.F32.S32 R9, R8 ;  /* 0x0000000800097245 */ /* 0x010fca0000201400 */
[----:B------:R-:W-:-:S06]  /*0420*/  FADD R0, R0, R9 ;  /* 0x0000000900007221 */ /* 0x000fcc0000000000 */
[----:B------:R-:W2:Y:S02]  /*0430*/  F2I.TRUNC.NTZ R0, R0 ;  /* 0x0000000000007305 */ /* 0x000ea4000020f100 */
[----:B--2---:R-:W-:-:S05]  /*0440*/  I2FP.F32.S32 R10, R0 ;  /* 0x00000000000a7245 */ /* 0x004fca0000201400 */
[----:B------:R-:W-:-:S06]  /*0450*/  FADD R3, R3, R10 ;  /* 0x0000000a03037221 */ /* 0x000fcc0000000000 */
[----:B------:R-:W1:Y:S01]  /*0460*/  F2I.TRUNC.NTZ R3, R3 ;  /* 0x0000000300037305 */ /* 0x000e62000020f100 */
[----:B---3--:R-:W-:Y:S02]  /*0470*/  I2FP.F32.S32 R6, R6 ;  /* 0x0000000600067245 */ /* 0x008fe40000201400 */
[----:B-1----:R-:W-:-:S05]  /*0480*/  I2FP.F32.S32 R5, R3 ;  /* 0x0000000300057245 */ /* 0x002fca0000201400 */
[----:B------:R-:W-:-:S06]  /*0490*/  FADD R5, R6, R5 ;  /* 0x0000000506057221 */ /* 0x000fcc0000000000 */
[----:B------:R-:W1:Y:S02]  /*04a0*/  F2I.TRUNC.NTZ R5, R5 ;  /* 0x0000000500057305 */ /* 0x000e64000020f100 */
[----:B-1----:R-:W-:-:S06]  /*04b0*/  I2FP.F32.S32 R6, R5 ;  /* 0x0000000500067245 */ /* 0x002fcc0000201400 */
[----:B------:R-:W1:Y:S01]  /*04c0*/  F2I.TRUNC.NTZ R6, R6 ;  /* 0x0000000600067305 */ /* 0x000e62000020f100 */
[----:B-----5:R-:W-:Y:S02]  /*04d0*/  I2FP.F32.S32 R0, R4 ;  /* 0x0000000400007245 */ /* 0x020fe40000201400 */
[----:B-1----:R-:W-:-:S05]  /*04e0*/  I2FP.F32.S32 R7, R6 ;  /* 0x0000000600077245 */ /* 0x002fca0000201400 */
[----:B------:R-:W-:-:S06]  /*04f0*/  FADD R0, R0, R7 ;  /* 0x0000000700007221 */ /* 0x000fcc0000000000 */
[----:B------:R-:W1:Y:S02]  /*0500*/  F2I.TRUNC.NTZ R0, R0 ;  /* 0x0000000000007305 */ /* 0x000e64000020f100 */
[----:B-1----:R-:W-:-:S06]  /*0510*/  I2FP.F32.S32 R3, R0 ;  /* 0x0000000000037245 */ /* 0x002fcc0000201400 */
[----:B------:R-:W1:Y:S02]  /*0520*/  F2I.TRUNC.NTZ R3, R3 ;  /* 0x0000000300037305 */ /* 0x000e64000020f100 */
[----:B-1----:R-:W-:-:S04]  /*0530*/  IABS R8, R3 ;  /* 0x0000000300087213 */ /* 0x002fc80000000000 */
[----:B------:R-:W-:-:S04]  /*0540*/  I2FP.F32.S32 R8, R8 ;  /* 0x0000000800087245 */ /* 0x000fc80000201400 */
[----:B------:R-:W1:Y:S01]  /*0550*/  F2I.TRUNC.NTZ R18, R8 ;  /* 0x0000000800127305 */ /* 0x000e62000020f100 */
[----:B------:R2:W3:Y:S01]  /*0560*/  LDC.64 R10, c[0x4][R2] ;  /* 0x01000000020a7b82 */ /* 0x0004e20000000a00 */
[----:B-1----:R2:W-:Y:S01]  /*0570*/  STL [R1], R18 ;  /* 0x0000001201007387 */ /* 0x0025e20000100800 */
[----:B0-----:R-:W-:Y:S01]  /*0580*/  IMAD.U32 R4, RZ, RZ, UR4 ;  /* 0x00000004ff047e24 */ /* 0x001fe2000f8e00ff */
[----:B------:R-:W-:Y:S01]  /*0590*/  MOV R5, UR5 ;  /* 0x0000000500057c02 */ /* 0x000fe20008000f00 */
[----:B------:R-:W-:Y:S02]  /*05a0*/  IMAD.MOV.U32 R6, RZ, RZ, R25 ;  /* 0x000000ffff067224 */ /* 0x000fe400078e0019 */
[----:B------:R-:W-:-:S07]  /*05b0*/  IMAD.MOV.U32 R7, RZ, RZ, R24 ;  /* 0x000000ffff077224 */ /* 0x000fce00078e0018 */
[----:B------:R-:W-:-:S07]  /*05c0*/  LEPC R20, `(.L_x_1) ;  /* 0x000000001014794e */ /* 0x000fce0000000000 */
[----:B--23--:R-:W-:Y:S05]  /*05d0*/  CALL.ABS.NOINC R10 ;  /* 0x000000000a007343 */ /* 0x00cfea0003c00000 */
.L_x_1:
[----:B------:R-:W-:Y:S01]  /*05e0*/  STG.E desc[UR36][R16.64], R18 ;  /* 0x0000001210007986 */ /* 0x000fe2000c101924 */
[----:B------:R-:W-:Y:S05]  /*05f0*/  EXIT ;  /* 0x000000000000794d */ /* 0x000fea0003800000 */
.L_x_2:
[----:B------:R-:W-:-:S00]  /*0600*/  BRA `(.L_x_2) ;  /* 0xfffffffc00fc7947 */ /* 0x000fc0000383ffff */
[----:B------:R-:W-:-:S00]  /*0610*/  NOP ;  /* 0x0000000000007918 */ /* 0x000fc00000000000 */
        /* <DEDUP_REMOVED lines=14> */
.L_x_3:


//--------------------- .nv.global.init           --------------------------
	.section	.nv.global.init,"aw",@progbits
.nv.global.init:
	.type		$str$1,@object
	.size		$str$1,($str - $str$1)
$str$1:
        /*0000*/ 	.byte	0x6f, 0x75, 0x74, 0x70, 0x75, 0x74, 0x3a, 0x20, 0x25, 0x64, 0x00
	.type		$str,@object
	.size		$str,(.L_0 - $str)
$str:
        /*000b*/ 	.byte	0x72, 0x6f, 0x77, 0x3a, 0x20, 0x25, 0x64, 0x2c, 0x20, 0x63, 0x6f, 0x6c, 0x3a, 0x20, 0x25, 0x64
        /*001b*/ 	.byte	0x2c, 0x20, 0x76, 0x61, 0x6c, 0x75, 0x65, 0x3a, 0x20, 0x25, 0x64, 0x0a, 0x00
.L_0:


//--------------------- .nv.shared.reserved.0     --------------------------
	.section	.nv.shared.reserved.0,"aw",@nobits
	.weak		__nv_reservedSMEM_offset_0_alias
	.size		__nv_reservedSMEM_offset_0_alias, 0, 64
	.other		__nv_reservedSMEM_offset_0_alias,@"STO_CUDA_RESERVED_SHARED STV_DEFAULT"
__nv_reservedSMEM_offset_0_alias:
	.zero		0
	.zero		64


//--------------------- .nv.constant0._Z6bordesPiS_ii --------------------------
	.section	.nv.constant0._Z6bordesPiS_ii,"a",@progbits
	.sectionflags	@""
	.align	4
.nv.constant0._Z6bordesPiS_ii:
	.zero		920


//--------------------- SYMBOLS --------------------------

	.type		.nv.reservedSmem.offset0,@object
	.size		.nv.reservedSmem.offset0,0x4
	.type		vprintf,@function
